	.headerflags	@"EF_CUDA_TEXMODE_UNIFIED EF_CUDA_64BIT_ADDRESS EF_CUDA_ACCELERATORS EF_CUDA_SM90 EF_CUDA_VIRTUAL_SM(EF_CUDA_SM90)"
	.elftype	@"ET_EXEC"


//--------------------- .nv.info                  --------------------------
	.section	.nv.info,"",@"SHT_CUDA_INFO"
	.align	4


	//----- nvinfo : EIATTR_REGCOUNT
	.align		4
        /*0000*/ 	.byte	0x04, 0x2f
        /*0002*/ 	.short	(.L_1 - .L_0)
	.align		4
.L_0:
        /*0004*/ 	.word	index@(triton_poi_fused__to_copy__unsafe_index_add_arange_clamp_mul_sub_0)
        /*0008*/ 	.word	0x00000030


	//----- nvinfo : EIATTR_MIN_STACK_SIZE
	.align		4
.L_1:
        /*000c*/ 	.byte	0x04, 0x12
        /*000e*/ 	.short	(.L_3 - .L_2)
	.align		4
.L_2:
        /*0010*/ 	.word	index@(triton_poi_fused__to_copy__unsafe_index_add_arange_clamp_mul_sub_0)
        /*0014*/ 	.word	0x00000000


	//----- nvinfo : EIATTR_FRAME_SIZE
	.align		4
.L_3:
        /*0018*/ 	.byte	0x04, 0x11
        /*001a*/ 	.short	(.L_5 - .L_4)
	.align		4
.L_4:
        /*001c*/ 	.word	index@(triton_poi_fused__to_copy__unsafe_index_add_arange_clamp_mul_sub_0)
        /*0020*/ 	.word	0x00000000


	//----- nvinfo : EIATTR_MIN_STACK_SIZE
	.align		4
.L_5:
        /*0024*/ 	.byte	0x04, 0x12
        /*0026*/ 	.short	(.L_7 - .L_6)
	.align		4
.L_6:
        /*0028*/ 	.word	index@(triton_poi_fused__to_copy__unsafe_index_add_arange_clamp_mul_sub_0)
        /*002c*/ 	.word	0x00000000
.L_7:


//--------------------- .nv.info.triton_poi_fused__to_copy__unsafe_index_add_arange_clamp_mul_sub_0 --------------------------
	.section	.nv.info.triton_poi_fused__to_copy__unsafe_index_add_arange_clamp_mul_sub_0,"",@"SHT_CUDA_INFO"
	.sectionflags	@""
	.align	4


	//----- nvinfo : EIATTR_CUDA_API_VERSION
	.align		4
        /*0000*/ 	.byte	0x04, 0x37
        /*0002*/ 	.short	(.L_9 - .L_8)
.L_8:
        /*0004*/ 	.word	0x0000007c


	//----- nvinfo : EIATTR_KPARAM_INFO
	.align		4
.L_9:
        /*0008*/ 	.byte	0x04, 0x17
        /*000a*/ 	.short	(.L_11 - .L_10)
.L_10:
        /*000c*/ 	.word	0x00000000
        /*0010*/ 	.short	0x0003
        /*0012*/ 	.short	0x0014
        /*0014*/ 	.byte	0x00, 0xf0, 0x11, 0x00


	//----- nvinfo : EIATTR_KPARAM_INFO
	.align		4
.L_11:
        /*0018*/ 	.byte	0x04, 0x17
        /*001a*/ 	.short	(.L_13 - .L_12)
.L_12:
        /*001c*/ 	.word	0x00000000
        /*0020*/ 	.short	0x0002
        /*0022*/ 	.short	0x0010
        /*0024*/ 	.byte	0x00, 0xf0, 0x11, 0x00


	//----- nvinfo : EIATTR_KPARAM_INFO
	.align		4
.L_13:
        /*0028*/ 	.byte	0x04, 0x17
        /*002a*/ 	.short	(.L_15 - .L_14)
.L_14:
        /*002c*/ 	.word	0x00000000
        /*0030*/ 	.short	0x0001
        /*0032*/ 	.short	0x0008
        /*0034*/ 	.byte	0x00, 0xf4, 0x21, 0x00


	//----- nvinfo : EIATTR_KPARAM_INFO
	.align		4
.L_15:
        /*0038*/ 	.byte	0x04, 0x17
        /*003a*/ 	.short	(.L_17 - .L_16)
.L_16:
        /*003c*/ 	.word	0x00000000
        /*0040*/ 	.short	0x0000
        /*0042*/ 	.short	0x0000
        /*0044*/ 	.byte	0x00, 0xf4, 0x21, 0x00


	//----- nvinfo : EIATTR_SPARSE_MMA_MASK
	.align		4
.L_17:
        /*0048*/ 	.byte	0x03, 0x50
        /*004a*/ 	.short	0x0000


	//----- nvinfo : EIATTR_MAXREG_COUNT
	.align		4
        /*004c*/ 	.byte	0x03, 0x1b
        /*004e*/ 	.short	0x00ff


	//----- nvinfo : EIATTR_EXIT_INSTR_OFFSETS
	.align		4
        /*0050*/ 	.byte	0x04, 0x1c
        /*0052*/ 	.short	(.L_19 - .L_18)


	//   ....[0]....
.L_18:
        /*0054*/ 	.word	0x00000e20


	//   ....[1]....
        /*0058*/ 	.word	0x00000e70


	//----- nvinfo : EIATTR_REQNTID
	.align		4
.L_19:
        /*005c*/ 	.byte	0x04, 0x10
        /*005e*/ 	.short	(.L_21 - .L_20)
.L_20:
        /*0060*/ 	.word	0x00000080
        /*0064*/ 	.word	0x00000001
        /*0068*/ 	.word	0x00000001


	//----- nvinfo : EIATTR_CBANK_PARAM_SIZE
	.align		4
.L_21:
        /*006c*/ 	.byte	0x03, 0x19
        /*006e*/ 	.short	0x0018


	//----- nvinfo : EIATTR_PARAM_CBANK
	.align		4
        /*0070*/ 	.byte	0x04, 0x0a
        /*0072*/ 	.short	(.L_23 - .L_22)
	.align		4
.L_22:
        /*0074*/ 	.word	index@(.nv.constant0.triton_poi_fused__to_copy__unsafe_index_add_arange_clamp_mul_sub_0)
        /*0078*/ 	.short	0x0210
        /*007a*/ 	.short	0x0018


	//----- nvinfo : EIATTR_SW_WAR
	.align		4
.L_23:
        /*007c*/ 	.byte	0x04, 0x36
        /*007e*/ 	.short	(.L_25 - .L_24)
.L_24:
        /*0080*/ 	.word	0x00000008
.L_25:


//--------------------- .nv.callgraph             --------------------------
	.section	.nv.callgraph,"",@"SHT_CUDA_CALLGRAPH"
	.align	4
	.sectionentsize	8
	.align		4
        /*0000*/ 	.word	0x00000000
	.align		4
        /*0004*/ 	.word	0xffffffff
	.align		4
        /*0008*/ 	.word	0x00000000
	.align		4
        /*000c*/ 	.word	0xfffffffe
	.align		4
        /*0010*/ 	.word	0x00000000
	.align		4
        /*0014*/ 	.word	0xfffffffd
	.align		4
        /*0018*/ 	.word	0x00000000
	.align		4
        /*001c*/ 	.word	0xfffffffc


//--------------------- .text.triton_poi_fused__to_copy__unsafe_index_add_arange_clamp_mul_sub_0 --------------------------
	.section	.text.triton_poi_fused__to_copy__unsafe_index_add_arange_clamp_mul_sub_0,"ax",@progbits
	.sectionflags	@"SHF_BARRIERS=1"
	.align	128
        .global         triton_poi_fused__to_copy__unsafe_index_add_arange_clamp_mul_sub_0
        .type           triton_poi_fused__to_copy__unsafe_index_add_arange_clamp_mul_sub_0,@function
        .size           triton_poi_fused__to_copy__unsafe_index_add_arange_clamp_mul_sub_0,(.L_x_1 - triton_poi_fused__to_copy__unsafe_index_add_arange_clamp_mul_sub_0)
        .other          triton_poi_fused__to_copy__unsafe_index_add_arange_clamp_mul_sub_0,@"STO_CUDA_ENTRY STV_DEFAULT"
triton_poi_fused__to_copy__unsafe_index_add_arange_clamp_mul_sub_0:
.text.triton_poi_fused__to_copy__unsafe_index_add_arange_clamp_mul_sub_0:
[----:B------:R-:W0:Y:S01]  /*0000*/  LDC R1, c[0x0][0x28] ;  /* 0x00000a00ff017b82 */ /* 0x000e220000000800 */
[----:B------:R-:W1:Y:S01]  /*0010*/  S2R R3, SR_CTAID.X ;  /* 0x0000000000037919 */ /* 0x000e620000002500 */
[----:B------:R-:W-:Y:S01]  /*0020*/  HFMA2.MMA R10, -RZ, RZ, 0, 1.52587890625e-05 ;  /* 0x00000100ff0a7435 */ /* 0x000fe200000001ff */
[----:B------:R-:W-:Y:S01]  /*0030*/  IMAD.MOV.U32 R11, RZ, RZ, 0x0 ;  /* 0x00000000ff0b7424 */ /* 0x000fe200078e00ff */
[----:B------:R-:W-:Y:S01]  /*0040*/  ULDC.64 UR4, c[0x0][0x210] ;  /* 0x0000840000047ab9 */ /* 0x000fe20000000a00 */
[----:B------:R-:W2:Y:S01]  /*0050*/  S2R R4, SR_TID.X ;  /* 0x0000000000047919 */ /* 0x000ea20000002100 */
[----:B------:R-:W-:Y:S01]  /*0060*/  ULDC.64 UR6, c[0x0][0x208] ;  /* 0x0000820000067ab9 */ /* 0x000fe20000000a00 */
[----:B-1----:R-:W-:-:S04]  /*0070*/  SHF.L.U32 R3, R3, 0x4, RZ ;  /* 0x0000000403037819 */ /* 0x002fc800000006ff */
[----:B--2---:R-:W-:-:S04]  /*0080*/  LOP3.LUT R9, R3, 0xf, R4, 0xf8, !PT ;  /* 0x0000000f03097812 */ /* 0x004fc800078ef804 */
[----:B------:R-:W-:-:S04]  /*0090*/  SHF.R.S32.HI R0, RZ, 0x1f, R9 ;  /* 0x0000001fff007819 */ /* 0x000fc80000011409 */
[----:B------:R-:W-:-:S04]  /*00a0*/  LEA.HI R0, R0, R9, RZ, 0x2 ;  /* 0x0000000900007211 */ /* 0x000fc800078f10ff */
[----:B------:R-:W-:Y:S02]  /*00b0*/  SHF.R.S32.HI R2, RZ, 0x2, R0 ;  /* 0x00000002ff027819 */ /* 0x000fe40000011400 */
[----:B------:R-:W-:Y:S02]  /*00c0*/  LOP3.LUT R0, R0, 0xfffffffc, RZ, 0xc0, !PT ;  /* 0xfffffffc00007812 */ /* 0x000fe400078ec0ff */
[----:B------:R-:W-:-:S03]  /*00d0*/  I2FP.F32.S32 R2, R2 ;  /* 0x0000000200027245 */ /* 0x000fc60000201400 */
[----:B------:R-:W-:Y:S02]  /*00e0*/  IMAD.IADD R0, R9, 0x1, -R0 ;  /* 0x0000000109007824 */ /* 0x000fe400078e0a00 */
[----:B------:R-:W-:Y:S02]  /*00f0*/  FMUL R7, R2, 21 ;  /* 0x41a8000002077820 */ /* 0x000fe40000400000 */
[----:B------:R-:W1:Y:S01]  /*0100*/  S2R R2, SR_CTAID.Y ;  /* 0x0000000000027919 */ /* 0x000e620000002600 */
[----:B------:R-:W-:Y:S02]  /*0110*/  I2FP.F32.S32 R0, R0 ;  /* 0x0000000000007245 */ /* 0x000fe40000201400 */
[----:B------:R-:W-:-:S03]  /*0120*/  FMNMX R7, RZ, R7, !PT ;  /* 0x00000007ff077209 */ /* 0x000fc60007800000 */
[----:B------:R-:W-:Y:S01]  /*0130*/  FMUL R0, R0, 21 ;  /* 0x41a8000000007820 */ /* 0x000fe20000400000 */
[----:B------:R-:W2:Y:S04]  /*0140*/  F2I.TRUNC.NTZ R19, R7 ;  /* 0x0000000700137305 */ /* 0x000ea8000020f100 */
[----:B------:R-:W-:Y:S02]  /*0150*/  FMNMX R6, RZ, R0, !PT ;  /* 0x00000000ff067209 */ /* 0x000fe40007800000 */
[----:B------:R-:W-:Y:S02]  /*0160*/  SHF.R.U32.HI R0, RZ, 0x4, R4 ;  /* 0x00000004ff007819 */ /* 0x000fe40000011604 */
[----:B------:R-:W3:Y:S02]  /*0170*/  F2I.TRUNC.NTZ R8, R6 ;  /* 0x0000000600087305 */ /* 0x000ee4000020f100 */
[----:B------:R-:W-:-:S02]  /*0180*/  SGXT.U32 R0, R0, 0x3 ;  /* 0x000000030000781a */ /* 0x000fc40000000000 */
[----:B--2---:R-:W-:-:S05]  /*0190*/  VIMNMX R5, R19, 0x3e, PT ;  /* 0x0000003e13057848 */ /* 0x004fca0003fe0100 */
[----:B------:R-:W-:Y:S01]  /*01a0*/  IMAD.WIDE R10, R5, 0x100, R10 ;  /* 0x00000100050a7825 */ /* 0x000fe200078e020a */
[----:B---3--:R-:W-:Y:S02]  /*01b0*/  ISETP.LT.U32.AND P0, PT, R8, 0x3e, PT ;  /* 0x0000003e0800780c */ /* 0x008fe40003f01070 */
[----:B------:R-:W-:Y:S02]  /*01c0*/  SHF.R.S32.HI R12, RZ, 0x1f, R8 ;  /* 0x0000001fff0c7819 */ /* 0x000fe40000011408 */
[----:B------:R-:W-:Y:S02]  /*01d0*/  IADD3 R26, P1, R10, UR4, RZ ;  /* 0x000000040a1a7c10 */ /* 0x000fe4000ff3e0ff */
[----:B------:R-:W-:Y:S02]  /*01e0*/  ISETP.LT.AND.EX P0, PT, R12, RZ, PT, P0 ;  /* 0x000000ff0c00720c */ /* 0x000fe40003f01300 */
[----:B-1----:R-:W-:Y:S02]  /*01f0*/  SHF.L.U32 R5, R2, 0x6, RZ ;  /* 0x0000000602057819 */ /* 0x002fe400000006ff */
[----:B------:R-:W-:-:S02]  /*0200*/  IADD3.X R27, R11, UR5, RZ, P1, !PT ;  /* 0x000000050b1b7c10 */ /* 0x000fc40008ffe4ff */
[----:B------:R-:W-:Y:S02]  /*0210*/  ISETP.GE.AND P1, PT, R9, 0x10, PT ;  /* 0x000000100900780c */ /* 0x000fe40003f26270 */
[C---:B------:R-:W-:Y:S01]  /*0220*/  SEL R9, R8.reuse, 0x3e, P0 ;  /* 0x0000003e08097807 */ /* 0x040fe20000000000 */
[----:B------:R-:W-:Y:S01]  /*0230*/  IMAD.WIDE R26, R8, 0x4, R26 ;  /* 0x00000004081a7825 */ /* 0x000fe200078e021a */
[----:B------:R-:W-:Y:S02]  /*0240*/  LOP3.LUT R29, R5, 0x8, R0, 0xfe, !PT ;  /* 0x00000008051d7812 */ /* 0x000fe400078efe00 */
[----:B------:R-:W-:Y:S02]  /*0250*/  SEL R12, R12, RZ, P0 ;  /* 0x000000ff0c0c7207 */ /* 0x000fe40000000000 */
[----:B------:R-:W-:Y:S01]  /*0260*/  LEA R22, P0, R9, UR4, 0x2 ;  /* 0x0000000409167c11 */ /* 0x000fe2000f8010ff */
[----:B------:R-:W-:-:S03]  /*0270*/  IMAD.SHL.U32 R29, R29, 0x1000, RZ ;  /* 0x000010001d1d7824 */ /* 0x000fc600078e00ff */
[----:B------:R-:W-:Y:S01]  /*0280*/  LEA.HI.X R23, R9, UR5, R12, 0x2, P0 ;  /* 0x0000000509177c11 */ /* 0x000fe200080f140c */
[----:B------:R-:W-:Y:S01]  /*0290*/  IMAD.WIDE R20, R29, 0x4, R26 ;  /* 0x000000041d147825 */ /* 0x000fe200078e021a */
[----:B------:R-:W-:Y:S02]  /*02a0*/  MOV R9, RZ ;  /* 0x000000ff00097202 */ /* 0x000fe40000000f00 */
[----:B------:R-:W-:Y:S02]  /*02b0*/  IADD3 R44, P0, R10, R22, RZ ;  /* 0x000000160a2c7210 */ /* 0x000fe40007f1e0ff */
[----:B------:R-:W-:Y:S02]  /*02c0*/  LOP3.LUT R12, R5, R0, RZ, 0xfc, !PT ;  /* 0x00000000050c7212 */ /* 0x000fe400078efcff */
[----:B------:R1:W2:Y:S01]  /*02d0*/  @!P1 LDG.E.EL R9, desc[UR6][R20.64] ;  /* 0x0000000614099981 */ /* 0x0002a2000c2e1900 */
[----:B------:R-:W-:Y:S01]  /*02e0*/  SHF.L.U32 R33, R19, 0x6, RZ ;  /* 0x0000000613217819 */ /* 0x000fe200000006ff */
[----:B------:R-:W-:Y:S01]  /*02f0*/  IMAD.X R45, R11, 0x1, R23, P0 ;  /* 0x000000010b2d7824 */ /* 0x000fe200000e0617 */
[----:B-1----:R-:W1:Y:S01]  /*0300*/  LDC.64 R20, c[0x0][0x210] ;  /* 0x00008400ff147b82 */ /* 0x002e620000000a00 */
[----:B------:R-:W-:Y:S01]  /*0310*/  HFMA2.MMA R10, -RZ, RZ, 0, 0 ;  /* 0x00000000ff0a7435 */ /* 0x000fe200000001ff */
[----:B------:R-:W-:Y:S01]  /*0320*/  SHF.L.U32 R11, R12, 0xc, RZ ;  /* 0x0000000c0c0b7819 */ /* 0x000fe200000006ff */
[----:B------:R-:W-:Y:S01]  /*0330*/  IMAD.IADD R28, R8, 0x1, R33 ;  /* 0x00000001081c7824 */ /* 0x000fe200078e0221 */
[----:B------:R-:W-:-:S02]  /*0340*/  CS2R R12, SRZ ;  /* 0x00000000000c7805 */ /* 0x000fc4000001ff00 */
[----:B------:R-:W-:Y:S02]  /*0350*/  CS2R R14, SRZ ;  /* 0x00000000000e7805 */ /* 0x000fe4000001ff00 */
[----:B------:R-:W-:Y:S01]  /*0360*/  CS2R R16, SRZ ;  /* 0x0000000000107805 */ /* 0x000fe2000001ff00 */
[----:B------:R-:W-:Y:S01]  /*0370*/  IMAD.WIDE R26, R11, 0x4, R26 ;  /* 0x000000040b1a7825 */ /* 0x000fe200078e021a */
[----:B------:R-:W-:-:S04]  /*0380*/  IADD3 R37, R11, R28, RZ ;  /* 0x0000001c0b257210 */ /* 0x000fc80007ffe0ff */
[----:B------:R-:W3:Y:S04]  /*0390*/  @!P1 LDG.E.EL R10, desc[UR6][R26.64] ;  /* 0x000000061a0a9981 */ /* 0x000ee8000c2e1900 */
[----:B------:R-:W4:Y:S04]  /*03a0*/  @!P1 LDG.E.EL R12, desc[UR6][R26.64+0x40000] ;  /* 0x040000061a0c9981 */ /* 0x000f28000c2e1900 */
[----:B------:R-:W5:Y:S04]  /*03b0*/  @!P1 LDG.E.EL R13, desc[UR6][R26.64+0x60000] ;  /* 0x060000061a0d9981 */ /* 0x000f68000c2e1900 */
[----:B------:R-:W2:Y:S04]  /*03c0*/  @!P1 LDG.E.EL R14, desc[UR6][R26.64+0x80000] ;  /* 0x080000061a0e9981 */ /* 0x000ea8000c2e1900 */
[----:B------:R-:W2:Y:S04]  /*03d0*/  @!P1 LDG.E.EL R15, desc[UR6][R26.64+0xa0000] ;  /* 0x0a0000061a0f9981 */ /* 0x000ea8000c2e1900 */
[----:B------:R-:W2:Y:S04]  /*03e0*/  @!P1 LDG.E.EL R16, desc[UR6][R26.64+0xc0000] ;  /* 0x0c0000061a109981 */ /* 0x000ea8000c2e1900 */
[----:B------:R1:W2:Y:S01]  /*03f0*/  @!P1 LDG.E.EL R17, desc[UR6][R26.64+0xe0000] ;  /* 0x0e0000061a119981 */ /* 0x0002a2000c2e1900 */
[----:B------:R-:W-:Y:S01]  /*0400*/  CS2R R38, SRZ ;  /* 0x0000000000267805 */ /* 0x000fe2000001ff00 */
[----:B------:R-:W-:Y:S01]  /*0410*/  VIADD R41, R37, 0x20000 ;  /* 0x0002000025297836 */ /* 0x000fe20000000000 */
[----:B-1----:R-:W-:Y:S01]  /*0420*/  IADD3 R27, R37, 0x10000, RZ ;  /* 0x00010000251b7810 */ /* 0x002fe20007ffe0ff */
[----:B------:R-:W-:-:S04]  /*0430*/  IMAD.MOV.U32 R18, RZ, RZ, RZ ;  /* 0x000000ffff127224 */ /* 0x000fc800078e00ff */
[----:B------:R-:W-:-:S04]  /*0440*/  IMAD.WIDE R26, R27, 0x4, R20 ;  /* 0x000000041b1a7825 */ /* 0x000fc800078e0214 */
[----:B------:R-:W-:Y:S01]  /*0450*/  IMAD.WIDE R24, R29, 0x4, R44 ;  /* 0x000000041d187825 */ /* 0x000fe200078e022c */
[----:B------:R1:W2:Y:S04]  /*0460*/  @!P1 LDG.E.EL R38, desc[UR6][R26.64] ;  /* 0x000000061a269981 */ /* 0x0002a8000c2e1900 */
[----:B------:R1:W2:Y:S02]  /*0470*/  @!P1 LDG.E.EL R18, desc[UR6][R24.64+0x4] ;  /* 0x0000040618129981 */ /* 0x0002a4000c2e1900 */
[----:B-1----:R-:W-:Y:S02]  /*0480*/  IMAD.WIDE R26, R41, 0x4, R20 ;  /* 0x00000004291a7825 */ /* 0x002fe400078e0214 */
[----:B------:R-:W1:Y:S01]  /*0490*/  F2I.TRUNC.NTZ R41, R7 ;  /* 0x0000000700297305 */ /* 0x000e62000020f100 */
[----:B0-----:R-:W-:-:S02]  /*04a0*/  IADD3 R25, R37, 0x18000, RZ ;  /* 0x0001800025197810 */ /* 0x001fc40007ffe0ff */
[----:B------:R-:W-:Y:S02]  /*04b0*/  CS2R R30, SRZ ;  /* 0x00000000001e7805 */ /* 0x000fe4000001ff00 */
[----:B------:R-:W-:Y:S02]  /*04c0*/  MOV R19, RZ ;  /* 0x000000ff00137202 */ /* 0x000fe40000000f00 */
[----:B------:R-:W-:Y:S02]  /*04d0*/  CS2R R32, SRZ ;  /* 0x0000000000207805 */ /* 0x000fe4000001ff00 */
[----:B------:R-:W-:Y:S02]  /*04e0*/  CS2R R34, SRZ ;  /* 0x0000000000227805 */ /* 0x000fe4000001ff00 */
[----:B------:R-:W-:Y:S01]  /*04f0*/  IADD3 R43, R29, R28, RZ ;  /* 0x0000001c1d2b7210 */ /* 0x000fe20007ffe0ff */
[----:B------:R-:W-:-:S04]  /*0500*/  IMAD.WIDE R44, R11, 0x4, R44 ;  /* 0x000000040b2c7825 */ /* 0x000fc800078e022c */
[--C-:B------:R-:W-:Y:S01]  /*0510*/  IMAD.WIDE R24, R25, 0x4, R20.reuse ;  /* 0x0000000419187825 */ /* 0x100fe200078e0214 */
[----:B------:R-:W3:Y:S03]  /*0520*/  @!P1 LDG.E.EL R19, desc[UR6][R44.64+0x4] ;  /* 0x000004062c139981 */ /* 0x000ee6000c2e1900 */
[----:B------:R-:W-:Y:S01]  /*0530*/  VIADD R28, R37, 0x30000 ;  /* 0x00030000251c7836 */ /* 0x000fe20000000000 */
[----:B------:R-:W4:Y:S01]  /*0540*/  @!P1 LDG.E.EL R31, desc[UR6][R44.64+0x40004] ;  /* 0x040004062c1f9981 */ /* 0x000f22000c2e1900 */
[----:B------:R-:W-:Y:S02]  /*0550*/  IMAD.MOV.U32 R36, RZ, RZ, RZ ;  /* 0x000000ffff247224 */ /* 0x000fe400078e00ff */
[----:B------:R-:W-:Y:S01]  /*0560*/  IMAD.WIDE R42, R43, 0x4, R20 ;  /* 0x000000042b2a7825 */ /* 0x000fe200078e0214 */
[----:B------:R-:W5:Y:S04]  /*0570*/  @!P1 LDG.E.EL R30, desc[UR6][R44.64+0x60004] ;  /* 0x060004062c1e9981 */ /* 0x000f68000c2e1900 */
[----:B------:R-:W5:Y:S04]  /*0580*/  @!P1 LDG.E.EL R33, desc[UR6][R44.64+0x80004] ;  /* 0x080004062c219981 */ /* 0x000f68000c2e1900 */
[----:B------:R-:W5:Y:S04]  /*0590*/  @!P1 LDG.E.EL R32, desc[UR6][R44.64+0xa0004] ;  /* 0x0a0004062c209981 */ /* 0x000f68000c2e1900 */
[----:B------:R-:W5:Y:S04]  /*05a0*/  @!P1 LDG.E.EL R35, desc[UR6][R44.64+0xc0004] ;  /* 0x0c0004062c239981 */ /* 0x000f68000c2e1900 */
[----:B------:R0:W5:Y:S04]  /*05b0*/  @!P1 LDG.E.EL R34, desc[UR6][R44.64+0xe0004] ;  /* 0x0e0004062c229981 */ /* 0x000168000c2e1900 */
[----:B------:R1:W5:Y:S01]  /*05c0*/  @!P1 LDG.E.EL R39, desc[UR6][R24.64] ;  /* 0x0000000618279981 */ /* 0x000362000c2e1900 */
[----:B------:R-:W-:-:S03]  /*05d0*/  HFMA2.MMA R40, -RZ, RZ, 0, 0 ;  /* 0x00000000ff287435 */ /* 0x000fc600000001ff */
[----:B------:R1:W5:Y:S01]  /*05e0*/  @!P1 LDG.E.EL R36, desc[UR6][R42.64] ;  /* 0x000000062a249981 */ /* 0x000362000c2e1900 */
[----:B0-----:R-:W-:Y:S01]  /*05f0*/  IADD3 R45, R37, 0x28000, RZ ;  /* 0x00028000252d7810 */ /* 0x001fe20007ffe0ff */
[----:B-1----:R-:W-:Y:S01]  /*0600*/  IMAD.WIDE R24, R28, 0x4, R20 ;  /* 0x000000041c187825 */ /* 0x002fe200078e0214 */
[----:B------:R-:W-:-:S04]  /*0610*/  SHF.L.U32 R28, R41, 0x6, RZ ;  /* 0x00000006291c7819 */ /* 0x000fc800000006ff */
[----:B------:R0:W5:Y:S01]  /*0620*/  @!P1 LDG.E.EL R40, desc[UR6][R26.64] ;  /* 0x000000061a289981 */ /* 0x000162000c2e1900 */
[----:B------:R-:W-:Y:S01]  /*0630*/  CS2R R42, SRZ ;  /* 0x00000000002a7805 */ /* 0x000fe2000001ff00 */
[----:B------:R-:W-:-:S04]  /*0640*/  IMAD.WIDE R44, R45, 0x4, R20 ;  /* 0x000000042d2c7825 */ /* 0x000fc800078e0214 */
[----:B------:R-:W-:Y:S01]  /*0650*/  IMAD.WIDE R22, R28, 0x4, R22 ;  /* 0x000000041c167825 */ /* 0x000fe200078e0216 */
[----:B------:R1:W5:Y:S01]  /*0660*/  @!P1 LDG.E.EL R42, desc[UR6][R44.64] ;  /* 0x000000062c2a9981 */ /* 0x000362000c2e1900 */
[----:B------:R-:W-:Y:S02]  /*0670*/  I2FP.F32.S32 R8, R8 ;  /* 0x0000000800087245 */ /* 0x000fe40000201400 */
[----:B0-----:R-:W-:Y:S01]  /*0680*/  IMAD.WIDE R26, R37, 0x4, R20 ;  /* 0x00000004251a7825 */ /* 0x001fe200078e0214 */
[----:B------:R0:W5:Y:S03]  /*0690*/  @!P1 LDG.E.EL R43, desc[UR6][R24.64] ;  /* 0x00000006182b9981 */ /* 0x000166000c2e1900 */
[----:B------:R-:W-:Y:S01]  /*06a0*/  IMAD.WIDE R28, R29, 0x4, R22 ;  /* 0x000000041d1c7825 */ /* 0x000fe200078e0216 */
[----:B-1----:R-:W-:Y:S02]  /*06b0*/  CS2R R44, SRZ ;  /* 0x00000000002c7805 */ /* 0x002fe4000001ff00 */
[----:B------:R-:W-:-:S02]  /*06c0*/  IADD3 R37, R37, 0x38000, RZ ;  /* 0x0003800025257810 */ /* 0x000fc40007ffe0ff */
[----:B0-----:R-:W-:Y:S02]  /*06d0*/  CS2R R24, SRZ ;  /* 0x0000000000187805 */ /* 0x001fe4000001ff00 */
[----:B------:R0:W5:Y:S01]  /*06e0*/  @!P1 LDG.E.EL R45, desc[UR6][R28.64+0x4] ;  /* 0x000004061c2d9981 */ /* 0x000162000c2e1900 */
[----:B------:R-:W-:-:S04]  /*06f0*/  IMAD.WIDE R22, R11, 0x4, R22 ;  /* 0x000000040b167825 */ /* 0x000fc800078e0216 */
[----:B------:R-:W-:Y:S01]  /*0700*/  FADD.SAT R6, R6, -R8 ;  /* 0x8000000806067221 */ /* 0x000fe20000002000 */
[----:B------:R1:W5:Y:S01]  /*0710*/  @!P1 LDG.E.EL R24, desc[UR6][R26.64] ;  /* 0x000000061a189981 */ /* 0x000362000c2e1900 */
[----:B------:R-:W-:Y:S01]  /*0720*/  IMAD.WIDE R20, R37, 0x4, R20 ;  /* 0x0000000425147825 */ /* 0x000fe200078e0214 */
[----:B------:R-:W-:Y:S02]  /*0730*/  MOV R37, RZ ;  /* 0x000000ff00257202 */ /* 0x000fe40000000f00 */
[----:B------:R-:W5:Y:S01]  /*0740*/  @!P1 LDG.E.EL R44, desc[UR6][R22.64+0x60004] ;  /* 0x06000406162c9981 */ /* 0x000f62000c2e1900 */
[----:B0-----:R-:W-:Y:S01]  /*0750*/  HFMA2.MMA R29, -RZ, RZ, 0, 0 ;  /* 0x00000000ff1d7435 */ /* 0x001fe200000001ff */
[----:B------:R-:W-:Y:S02]  /*0760*/  IMAD.MOV.U32 R11, RZ, RZ, RZ ;  /* 0x000000ffff0b7224 */ /* 0x000fe400078e00ff */
[----:B------:R-:W5:Y:S01]  /*0770*/  @!P1 LDG.E.EL R37, desc[UR6][R22.64+0x40004] ;  /* 0x0400040616259981 */ /* 0x000f62000c2e1900 */
[----:B------:R-:W-:Y:S01]  /*0780*/  IMAD.MOV.U32 R8, RZ, RZ, RZ ;  /* 0x000000ffff087224 */ /* 0x000fe200078e00ff */
[----:B-1----:R-:W-:-:S02]  /*0790*/  CS2R R26, SRZ ;  /* 0x00000000001a7805 */ /* 0x002fc4000001ff00 */
[----:B------:R0:W5:Y:S04]  /*07a0*/  @!P1 LDG.E.EL R25, desc[UR6][R20.64] ;  /* 0x0000000614199981 */ /* 0x000168000c2e1900 */
[----:B------:R-:W5:Y:S04]  /*07b0*/  @!P1 LDG.E.EL R11, desc[UR6][R22.64+0x4] ;  /* 0x00000406160b9981 */ /* 0x000f68000c2e1900 */
[----:B------:R-:W5:Y:S04]  /*07c0*/  @!P1 LDG.E.EL R27, desc[UR6][R22.64+0x80004] ;  /* 0x08000406161b9981 */ /* 0x000f68000c2e1900 */
[----:B------:R-:W5:Y:S04]  /*07d0*/  @!P1 LDG.E.EL R29, desc[UR6][R22.64+0xa0004] ;  /* 0x0a000406161d9981 */ /* 0x000f68000c2e1900 */
[----:B------:R-:W5:Y:S04]  /*07e0*/  @!P1 LDG.E.EL R26, desc[UR6][R22.64+0xc0004] ;  /* 0x0c000406161a9981 */ /* 0x000f68000c2e1900 */
[----:B------:R1:W5:Y:S01]  /*07f0*/  @!P1 LDG.E.EL R8, desc[UR6][R22.64+0xe0004] ;  /* 0x0e00040616089981 */ /* 0x000362000c2e1900 */
[----:B0-----:R-:W0:Y:S01]  /*0800*/  S2R R20, SR_TID.X ;  /* 0x0000000000147919 */ /* 0x001e220000002100 */
[----:B------:R-:W1:Y:S01]  /*0810*/  S2UR UR5, SR_CgaCtaId ;  /* 0x00000000000579c3 */ /* 0x000e620000008800 */
[----:B------:R-:W-:Y:S01]  /*0820*/  I2FP.F32.S32 R28, R41 ;  /* 0x00000029001c7245 */ /* 0x000fe20000201400 */
[----:B------:R-:W-:-:S04]  /*0830*/  UMOV UR4, 0x400 ;  /* 0x0000040000047882 */ /* 0x000fc80000000000 */
[----:B------:R-:W-:Y:S01]  /*0840*/  FADD.SAT R21, R7, -R28 ;  /* 0x8000001c07157221 */ /* 0x000fe20000002000 */
[----:B-1----:R-:W-:Y:S01]  /*0850*/  UPRMT UR4, UR5, 0x654, UR4 ;  /* 0x0000065405047896 */ /* 0x002fe20008000004 */
[----:B0-----:R-:W-:Y:S02]  /*0860*/  SHF.R.U32.HI R28, RZ, 0x4, R20 ;  /* 0x00000004ff1c7819 */ /* 0x001fe40000011614 */
[----:B------:R-:W-:Y:S02]  /*0870*/  SHF.L.U32 R7, R20, 0x6, RZ ;  /* 0x0000000614077819 */ /* 0x000fe400000006ff */
[----:B------:R-:W-:Y:S02]  /*0880*/  SGXT.U32 R28, R28, 0x3 ;  /* 0x000000031c1c781a */ /* 0x000fe40000000000 */
[----:B------:R-:W-:-:S04]  /*0890*/  LOP3.LUT R7, R7, 0x3c0, RZ, 0xc0, !PT ;  /* 0x000003c007077812 */ /* 0x000fc800078ec0ff */
[C---:B------:R-:W-:Y:S02]  /*08a0*/  LOP3.LUT R22, R7.reuse, R28, RZ, 0xfc, !PT ;  /* 0x0000001c07167212 */ /* 0x040fe400078efcff */
[----:B------:R-:W-:-:S04]  /*08b0*/  LEA.HI R7, R7, UR4, RZ, 0x1e ;  /* 0x0000000407077c11 */ /* 0x000fc8000f8ff0ff */
[----:B------:R-:W-:Y:S01]  /*08c0*/  LEA R7, R22, R7, 0x2 ;  /* 0x0000000716077211 */ /* 0x000fe200078e10ff */
[----:B------:R-:W-:Y:S02]  /*08d0*/  IMAD.SHL.U32 R4, R4, 0x4, RZ ;  /* 0x0000000404047824 */ /* 0x000fe400078e00ff */
[----:B--2---:R-:W-:-:S04]  /*08e0*/  FADD R18, R18, -R9 ;  /* 0x8000000912127221 */ /* 0x004fc80000000000 */
[----:B------:R-:W-:Y:S01]  /*08f0*/  FFMA R9, R6, R18, R9 ;  /* 0x0000001206097223 */ /* 0x000fe20000000009 */
[----:B---3--:R-:W-:Y:S01]  /*0900*/  FADD R19, R19, -R10 ;  /* 0x8000000a13137221 */ /* 0x008fe20000000000 */
[----:B----4-:R-:W-:Y:S01]  /*0910*/  FADD R31, R31, -R12 ;  /* 0x8000000c1f1f7221 */ /* 0x010fe20000000000 */
[----:B-----5:R-:W-:Y:S01]  /*0920*/  FADD R30, R30, -R13 ;  /* 0x8000000d1e1e7221 */ /* 0x020fe20000000000 */
[----:B------:R-:W-:Y:S01]  /*0930*/  FADD R33, R33, -R14 ;  /* 0x8000000e21217221 */ /* 0x000fe20000000000 */
[----:B------:R-:W-:Y:S01]  /*0940*/  FADD R32, R32, -R15 ;  /* 0x8000000f20207221 */ /* 0x000fe20000000000 */
[----:B------:R-:W-:Y:S01]  /*0950*/  FADD R35, R35, -R16 ;  /* 0x8000001023237221 */ /* 0x000fe20000000000 */
[----:B------:R-:W-:Y:S01]  /*0960*/  FADD R34, R34, -R17 ;  /* 0x8000001122227221 */ /* 0x000fe20000000000 */
[C---:B------:R-:W-:Y:S01]  /*0970*/  FFMA R10, R6.reuse, R19, R10 ;  /* 0x00000013060a7223 */ /* 0x040fe2000000000a */
[C---:B------:R-:W-:Y:S01]  /*0980*/  FFMA R12, R6.reuse, R31, R12 ;  /* 0x0000001f060c7223 */ /* 0x040fe2000000000c */
[C---:B------:R-:W-:Y:S01]  /*0990*/  FFMA R13, R6.reuse, R30, R13 ;  /* 0x0000001e060d7223 */ /* 0x040fe2000000000d */
[C---:B------:R-:W-:Y:S01]  /*09a0*/  FFMA R14, R6.reuse, R33, R14 ;  /* 0x00000021060e7223 */ /* 0x040fe2000000000e */
[C---:B------:R-:W-:Y:S01]  /*09b0*/  FFMA R15, R6.reuse, R32, R15 ;  /* 0x00000020060f7223 */ /* 0x040fe2000000000f */
[C---:B------:R-:W-:Y:S01]  /*09c0*/  FFMA R16, R6.reuse, R35, R16 ;  /* 0x0000002306107223 */ /* 0x040fe20000000010 */
[----:B------:R-:W-:Y:S01]  /*09d0*/  FFMA R17, R6, R34, R17 ;  /* 0x0000002206117223 */ /* 0x000fe20000000011 */
[----:B------:R-:W-:-:S04]  /*09e0*/  FADD R45, R45, -R36 ;  /* 0x800000242d2d7221 */ /* 0x000fc80000000000 */
[----:B------:R-:W-:Y:S01]  /*09f0*/  FFMA R36, R6, R45, R36 ;  /* 0x0000002d06247223 */ /* 0x000fe20000000024 */
[----:B------:R-:W-:-:S03]  /*0a00*/  FADD R44, R44, -R39 ;  /* 0x800000272c2c7221 */ /* 0x000fc60000000000 */
[----:B------:R-:W-:Y:S01]  /*0a10*/  FADD R9, R9, -R36 ;  /* 0x8000002409097221 */ /* 0x000fe20000000000 */
[----:B------:R-:W-:Y:S01]  /*0a20*/  FADD R37, R37, -R38 ;  /* 0x8000002625257221 */ /* 0x000fe20000000000 */
[----:B------:R-:W-:-:S03]  /*0a30*/  FFMA R44, R6, R44, R39 ;  /* 0x0000002c062c7223 */ /* 0x000fc60000000027 */
[----:B------:R-:W-:Y:S01]  /*0a40*/  FFMA R37, R6, R37, R38 ;  /* 0x0000002506257223 */ /* 0x000fe20000000026 */
[----:B------:R-:W-:Y:S01]  /*0a50*/  FADD R11, R11, -R24 ;  /* 0x800000180b0b7221 */ /* 0x000fe20000000000 */
        /* <DEDUP_REMOVED lines=8> */
[----:B------:R-:W-:Y:S01]  /*0ae0*/  FFMA R8, R6, R8, R25 ;  /* 0x0000000806087223 */ /* 0x000fe20000000019 */
[-C--:B------:R-:W-:Y:S01]  /*0af0*/  FFMA R36, R9, R21.reuse, R36 ;  /* 0x0000001509247223 */ /* 0x080fe20000000024 */
[----:B------:R-:W-:Y:S01]  /*0b00*/  FADD R10, R10, -R11 ;  /* 0x8000000b0a0a7221 */ /* 0x000fe20000000000 */
[----:B------:R-:W-:Y:S01]  /*0b10*/  FADD R12, R12, -R37 ;  /* 0x800000250c0c7221 */ /* 0x000fe20000000000 */
[----:B------:R-:W-:Y:S01]  /*0b20*/  FADD R13, R13, -R44 ;  /* 0x8000002c0d0d7221 */ /* 0x000fe20000000000 */
[----:B------:R-:W-:Y:S01]  /*0b30*/  FADD R14, R14, -R27 ;  /* 0x8000001b0e0e7221 */ /* 0x000fe20000000000 */
[----:B------:R-:W-:Y:S01]  /*0b40*/  FADD R15, R15, -R42 ;  /* 0x8000002a0f0f7221 */ /* 0x000fe20000000000 */
[----:B------:R-:W-:Y:S01]  /*0b50*/  FADD R9, R16, -R26 ;  /* 0x8000001a10097221 */ /* 0x000fe20000000000 */
[----:B------:R-:W-:Y:S01]  /*0b60*/  FADD R17, R17, -R8 ;  /* 0x8000000811117221 */ /* 0x000fe20000000000 */
[-C--:B------:R-:W-:Y:S01]  /*0b70*/  FFMA R10, R10, R21.reuse, R11 ;  /* 0x000000150a0a7223 */ /* 0x080fe2000000000b */
[-C--:B------:R-:W-:Y:S01]  /*0b80*/  FFMA R12, R12, R21.reuse, R37 ;  /* 0x000000150c0c7223 */ /* 0x080fe20000000025 */
[-C--:B------:R-:W-:Y:S01]  /*0b90*/  FFMA R44, R13, R21.reuse, R44 ;  /* 0x000000150d2c7223 */ /* 0x080fe2000000002c */
[-C--:B------:R-:W-:Y:S01]  /*0ba0*/  FFMA R14, R14, R21.reuse, R27 ;  /* 0x000000150e0e7223 */ /* 0x080fe2000000001b */
[-C--:B------:R-:W-:Y:S01]  /*0bb0*/  FFMA R42, R15, R21.reuse, R42 ;  /* 0x000000150f2a7223 */ /* 0x080fe2000000002a */
[-C--:B------:R-:W-:Y:S01]  /*0bc0*/  FFMA R26, R9, R21.reuse, R26 ;  /* 0x00000015091a7223 */ /* 0x080fe2000000001a */
[----:B------:R-:W-:Y:S01]  /*0bd0*/  FFMA R6, R17, R21, R8 ;  /* 0x0000001511067223 */ /* 0x000fe20000000008 */
[----:B------:R-:W-:Y:S04]  /*0be0*/  STS [R7+0x20], R36 ;  /* 0x0000202407007388 */ /* 0x000fe80000000800 */
[----:B------:R-:W-:Y:S04]  /*0bf0*/  STS [R7], R10 ;  /* 0x0000000a07007388 */ /* 0x000fe80000000800 */
[----:B------:R0:W-:Y:S04]  /*0c00*/  STS [R7+0x40], R12 ;  /* 0x0000400c07007388 */ /* 0x0001e80000000800 */
[----:B------:R-:W-:Y:S04]  /*0c10*/  STS [R7+0x60], R44 ;  /* 0x0000602c07007388 */ /* 0x000fe80000000800 */
[----:B------:R-:W-:Y:S04]  /*0c20*/  STS [R7+0x80], R14 ;  /* 0x0000800e07007388 */ /* 0x000fe80000000800 */
[----:B------:R-:W-:Y:S04]  /*0c30*/  STS [R7+0xa0], R42 ;  /* 0x0000a02a07007388 */ /* 0x000fe80000000800 */
[----:B------:R-:W-:Y:S04]  /*0c40*/  STS [R7+0xc0], R26 ;  /* 0x0000c01a07007388 */ /* 0x000fe80000000800 */
[----:B------:R1:W-:Y:S01]  /*0c50*/  STS [R7+0xe0], R6 ;  /* 0x0000e00607007388 */ /* 0x0003e20000000800 */
[C---:B------:R-:W-:Y:S01]  /*0c60*/  IMAD.SHL.U32 R15, R20.reuse, 0x4, RZ ;  /* 0x00000004140f7824 */ /* 0x040fe200078e00ff */
[----:B------:R-:W-:-:S04]  /*0c70*/  LOP3.LUT R20, R20, 0x70, RZ, 0xc0, !PT ;  /* 0x0000007014147812 */ /* 0x000fc800078ec0ff */
[----:B------:R-:W-:Y:S02]  /*0c80*/  LOP3.LUT R15, R15, 0x1fc, RZ, 0xc0, !PT ;  /* 0x000001fc0f0f7812 */ /* 0x000fe400078ec0ff */
[----:B------:R-:W-:-:S04]  /*0c90*/  IADD3 R20, R20, UR4, RZ ;  /* 0x0000000414147c10 */ /* 0x000fc8000fffe0ff */
[----:B------:R-:W-:Y:S01]  /*0ca0*/  LEA R8, R15, R20, 0x2 ;  /* 0x000000140f087211 */ /* 0x000fe200078e10ff */
[----:B------:R-:W-:Y:S01]  /*0cb0*/  BAR.SYNC.DEFER_BLOCKING 0x0 ;  /* 0x0000000000007b1d */ /* 0x000fe20000010000 */
[----:B------:R-:W-:Y:S02]  /*0cc0*/  SHF.R.S32.HI R13, RZ, 0x19, R2 ;  /* 0x00000019ff0d7819 */ /* 0x000fe40000011402 */
[----:B------:R-:W-:Y:S02]  /*0cd0*/  LOP3.LUT R2, R5, 0x3c, R4, 0xf8, !PT ;  /* 0x0000003c05027812 */ /* 0x000fe400078ef804 */
[----:B------:R-:W-:-:S03]  /*0ce0*/  SGXT R13, R13, 0x1 ;  /* 0x000000010d0d781a */ /* 0x000fc60000000200 */
[----:B------:R-:W2:Y:S01]  /*0cf0*/  LDC.64 R4, c[0x0][0x218] ;  /* 0x00008600ff047b82 */ /* 0x000ea20000000a00 */
[----:B------:R-:W-:Y:S01]  /*0d00*/  LEA.HI R13, R13, R2, RZ, 0x9 ;  /* 0x000000020d0d7211 */ /* 0x000fe200078f48ff */
[----:B------:R-:W3:Y:S03]  /*0d10*/  LDS.128 R8, [R8] ;  /* 0x0000000008087984 */ /* 0x000ee60000000c00 */
[C---:B0-----:R-:W-:Y:S02]  /*0d20*/  SHF.L.U32 R12, R13.reuse, 0x4, RZ ;  /* 0x000000040d0c7819 */ /* 0x041fe400000006ff */
[----:B------:R-:W-:Y:S02]  /*0d30*/  LOP3.LUT R13, R13, 0xfffffe00, RZ, 0xc0, !PT ;  /* 0xfffffe000d0d7812 */ /* 0x000fe400078ec0ff */
[----:B------:R-:W-:Y:S02]  /*0d40*/  LOP3.LUT R12, R12, 0xffffe000, RZ, 0xc0, !PT ;  /* 0xffffe0000c0c7812 */ /* 0x000fe400078ec0ff */
[----:B-1----:R-:W-:-:S02]  /*0d50*/  LOP3.LUT R6, R3, R0, RZ, 0xfc, !PT ;  /* 0x0000000003067212 */ /* 0x002fc400078efcff */
[----:B------:R-:W-:Y:S02]  /*0d60*/  LOP3.LUT R0, R3, 0x8, R0, 0xfe, !PT ;  /* 0x0000000803007812 */ /* 0x000fe400078efe00 */
[----:B------:R-:W-:Y:S02]  /*0d70*/  LOP3.LUT R14, R15, 0x200, RZ, 0xfc, !PT ;  /* 0x000002000f0e7812 */ /* 0x000fe400078efcff */
[----:B------:R-:W-:Y:S02]  /*0d80*/  IADD3 R13, R12, R2, -R13 ;  /* 0x000000020c0d7210 */ /* 0x000fe40007ffe80d */
[----:B------:R-:W-:Y:S02]  /*0d90*/  ISETP.GE.AND P1, PT, R6, 0x10, PT ;  /* 0x000000100600780c */ /* 0x000fe40003f26270 */
[----:B------:R-:W-:Y:S02]  /*0da0*/  ISETP.GE.AND P0, PT, R0, 0x10, PT ;  /* 0x000000100000780c */ /* 0x000fe40003f06270 */
[----:B------:R-:W-:-:S02]  /*0db0*/  SHF.R.U32.HI R14, RZ, 0x2, R14 ;  /* 0x00000002ff0e7819 */ /* 0x000fc4000001160e */
[----:B------:R-:W-:Y:S02]  /*0dc0*/  LEA R3, R6, R13, 0x9 ;  /* 0x0000000d06037211 */ /* 0x000fe400078e48ff */
[----:B------:R-:W-:-:S03]  /*0dd0*/  LOP3.LUT R14, R14, 0xf0, RZ, 0xc0, !PT ;  /* 0x000000f00e0e7812 */ /* 0x000fc600078ec0ff */
[----:B--2---:R-:W-:-:S04]  /*0de0*/  IMAD.WIDE R2, R3, 0x4, R4 ;  /* 0x0000000403027825 */ /* 0x004fc800078e0204 */
[----:B------:R-:W-:-:S05]  /*0df0*/  VIADD R14, R14, UR4 ;  /* 0x000000040e0e7c36 */ /* 0x000fca0008000000 */
[----:B------:R-:W-:Y:S01]  /*0e00*/  LEA R14, R15, R14, 0x2 ;  /* 0x0000000e0f0e7211 */ /* 0x000fe200078e10ff */
[----:B---3--:R0:W-:Y:S02]  /*0e10*/  @!P1 STG.E.128 desc[UR6][R2.64], R8 ;  /* 0x0000000802009986 */ /* 0x0081e4000c101d06 */
[----:B0-----:R-:W-:Y:S05]  /*0e20*/  @P0 EXIT ;  /* 0x000000000000094d */ /* 0x001fea0003800000 */
[----:B0-----:R-:W0:Y:S01]  /*0e30*/  LDS.128 R8, [R14+0x800] ;  /* 0x000800000e087984 */ /* 0x001e220000000c00 */
[----:B------:R-:W-:-:S05]  /*0e40*/  LEA R13, R0, R13, 0x9 ;  /* 0x0000000d000d7211 */ /* 0x000fca00078e48ff */
[----:B------:R-:W-:-:S05]  /*0e50*/  IMAD.WIDE R4, R13, 0x4, R4 ;  /* 0x000000040d047825 */ /* 0x000fca00078e0204 */
[----:B0-----:R-:W-:Y:S01]  /*0e60*/  STG.E.128 desc[UR6][R4.64], R8 ;  /* 0x0000000804007986 */ /* 0x001fe2000c101d06 */
[----:B------:R-:W-:Y:S05]  /*0e70*/  EXIT ;  /* 0x000000000000794d */ /* 0x000fea0003800000 */
.L_x_0:
[----:B------:R-:W-:-:S00]  /*0e80*/  BRA `(.L_x_0) ;  /* 0xfffffffc00fc7947 */ /* 0x000fc0000383ffff */
[----:B------:R-:W-:-:S00]  /*0e90*/  NOP ;  /* 0x0000000000007918 */ /* 0x000fc00000000000 */
        /* <DEDUP_REMOVED lines=14> */
.L_x_1:


//--------------------- .nv.shared.triton_poi_fused__to_copy__unsafe_index_add_arange_clamp_mul_sub_0 --------------------------
	.section	.nv.shared.triton_poi_fused__to_copy__unsafe_index_add_arange_clamp_mul_sub_0,"aw",@nobits
	.sectionflags	@""
	.align	16
	.zero		1024


//--------------------- .nv.constant0.triton_poi_fused__to_copy__unsafe_index_add_arange_clamp_mul_sub_0 --------------------------
	.section	.nv.constant0.triton_poi_fused__to_copy__unsafe_index_add_arange_clamp_mul_sub_0,"a",@progbits
	.sectionflags	@""
	.align	4
.nv.constant0.triton_poi_fused__to_copy__unsafe_index_add_arange_clamp_mul_sub_0:
	.zero		552
